//
// Generated by NVIDIA NVVM Compiler
//
// Compiler Build ID: CL-36424714
// Cuda compilation tools, release 13.0, V13.0.88
// Based on NVVM 20.0.0
//

.version 9.0
.target sm_100
.address_size 64

	// .globl	_Z8mykerneliiPKfS0_Pf

.visible .entry _Z8mykerneliiPKfS0_Pf(
	.param .u32 _Z8mykerneliiPKfS0_Pf_param_0,
	.param .u32 _Z8mykerneliiPKfS0_Pf_param_1,
	.param .u64 .ptr .align 1 _Z8mykerneliiPKfS0_Pf_param_2,
	.param .u64 .ptr .align 1 _Z8mykerneliiPKfS0_Pf_param_3,
	.param .u64 .ptr .align 1 _Z8mykerneliiPKfS0_Pf_param_4
)
{
	.reg .pred 	%p<13>;
	.reg .b32 	%r<41>;
	.reg .b32 	%f<68>;
	.reg .b64 	%rd<53>;

	ld.param.u32 	%r18, [_Z8mykerneliiPKfS0_Pf_param_0];
	ld.param.u32 	%r19, [_Z8mykerneliiPKfS0_Pf_param_1];
	ld.param.u64 	%rd7, [_Z8mykerneliiPKfS0_Pf_param_2];
	ld.param.u64 	%rd8, [_Z8mykerneliiPKfS0_Pf_param_3];
	ld.param.u64 	%rd6, [_Z8mykerneliiPKfS0_Pf_param_4];
	cvta.to.global.u64 	%rd1, %rd8;
	cvta.to.global.u64 	%rd2, %rd7;
	mov.u32 	%r20, %tid.x;
	mov.u32 	%r21, %ctaid.x;
	mov.u32 	%r22, %ntid.x;
	mad.lo.s32 	%r1, %r21, %r22, %r20;
	mov.u32 	%r23, %tid.y;
	mov.u32 	%r24, %ctaid.y;
	mov.u32 	%r25, %ntid.y;
	mad.lo.s32 	%r2, %r24, %r25, %r23;
	max.s32 	%r26, %r2, %r1;
	setp.ge.s32 	%p1, %r26, %r18;
	setp.gt.s32 	%p2, %r2, %r1;
	or.pred  	%p3, %p2, %p1;
	@%p3 bra 	$L__BB0_14;
	setp.lt.s32 	%p4, %r19, 1;
	mov.f32 	%f67, 0f00000000;
	@%p4 bra 	$L__BB0_13;
	mul.lo.s32 	%r3, %r19, %r2;
	and.b32  	%r4, %r19, 7;
	setp.lt.u32 	%p5, %r19, 8;
	mov.f32 	%f67, 0f00000000;
	mov.b32 	%r39, 0;
	@%p5 bra 	$L__BB0_5;
	and.b32  	%r39, %r19, 2147483640;
	neg.s32 	%r37, %r39;
	shl.b32 	%r7, %r18, 3;
	mul.wide.u32 	%rd9, %r3, 4;
	add.s64 	%rd10, %rd9, %rd2;
	add.s64 	%rd52, %rd10, 16;
	mov.f32 	%f67, 0f00000000;
	mul.wide.s32 	%rd13, %r18, 4;
	mov.u32 	%r36, %r1;
$L__BB0_4:
	.pragma "nounroll";
	ld.global.f32 	%f17, [%rd52+-16];
	mul.wide.s32 	%rd11, %r36, 4;
	add.s64 	%rd12, %rd1, %rd11;
	ld.global.f32 	%f18, [%rd12];
	fma.rn.f32 	%f19, %f17, %f18, %f67;
	ld.global.f32 	%f20, [%rd52+-12];
	add.s64 	%rd14, %rd12, %rd13;
	ld.global.f32 	%f21, [%rd14];
	fma.rn.f32 	%f22, %f20, %f21, %f19;
	ld.global.f32 	%f23, [%rd52+-8];
	add.s64 	%rd15, %rd14, %rd13;
	ld.global.f32 	%f24, [%rd15];
	fma.rn.f32 	%f25, %f23, %f24, %f22;
	ld.global.f32 	%f26, [%rd52+-4];
	add.s64 	%rd16, %rd15, %rd13;
	ld.global.f32 	%f27, [%rd16];
	fma.rn.f32 	%f28, %f26, %f27, %f25;
	ld.global.f32 	%f29, [%rd52];
	add.s64 	%rd17, %rd16, %rd13;
	ld.global.f32 	%f30, [%rd17];
	fma.rn.f32 	%f31, %f29, %f30, %f28;
	ld.global.f32 	%f32, [%rd52+4];
	add.s64 	%rd18, %rd17, %rd13;
	ld.global.f32 	%f33, [%rd18];
	fma.rn.f32 	%f34, %f32, %f33, %f31;
	ld.global.f32 	%f35, [%rd52+8];
	add.s64 	%rd19, %rd18, %rd13;
	ld.global.f32 	%f36, [%rd19];
	fma.rn.f32 	%f37, %f35, %f36, %f34;
	ld.global.f32 	%f38, [%rd52+12];
	add.s64 	%rd20, %rd19, %rd13;
	ld.global.f32 	%f39, [%rd20];
	fma.rn.f32 	%f67, %f38, %f39, %f37;
	add.s32 	%r37, %r37, 8;
	add.s32 	%r36, %r36, %r7;
	add.s64 	%rd52, %rd52, 32;
	setp.ne.s32 	%p6, %r37, 0;
	@%p6 bra 	$L__BB0_4;
$L__BB0_5:
	setp.eq.s32 	%p7, %r4, 0;
	@%p7 bra 	$L__BB0_13;
	and.b32  	%r13, %r19, 3;
	setp.lt.u32 	%p8, %r4, 4;
	@%p8 bra 	$L__BB0_8;
	add.s32 	%r28, %r39, %r3;
	mul.wide.u32 	%rd21, %r28, 4;
	add.s64 	%rd22, %rd2, %rd21;
	ld.global.f32 	%f41, [%rd22];
	mad.lo.s32 	%r29, %r39, %r18, %r1;
	mul.wide.s32 	%rd23, %r29, 4;
	add.s64 	%rd24, %rd1, %rd23;
	ld.global.f32 	%f42, [%rd24];
	fma.rn.f32 	%f43, %f41, %f42, %f67;
	cvt.u64.u32 	%rd25, %r3;
	cvt.u64.u32 	%rd26, %r39;
	add.s64 	%rd27, %rd26, %rd25;
	shl.b64 	%rd28, %rd27, 2;
	add.s64 	%rd29, %rd2, %rd28;
	ld.global.f32 	%f44, [%rd29+4];
	mul.wide.s32 	%rd30, %r18, 4;
	add.s64 	%rd31, %rd24, %rd30;
	ld.global.f32 	%f45, [%rd31];
	fma.rn.f32 	%f46, %f44, %f45, %f43;
	ld.global.f32 	%f47, [%rd29+8];
	add.s64 	%rd32, %rd31, %rd30;
	ld.global.f32 	%f48, [%rd32];
	fma.rn.f32 	%f49, %f47, %f48, %f46;
	ld.global.f32 	%f50, [%rd29+12];
	add.s64 	%rd33, %rd32, %rd30;
	ld.global.f32 	%f51, [%rd33];
	fma.rn.f32 	%f67, %f50, %f51, %f49;
	add.s32 	%r39, %r39, 4;
$L__BB0_8:
	setp.eq.s32 	%p9, %r13, 0;
	@%p9 bra 	$L__BB0_13;
	setp.eq.s32 	%p10, %r13, 1;
	@%p10 bra 	$L__BB0_11;
	add.s32 	%r30, %r39, %r3;
	mul.wide.u32 	%rd34, %r30, 4;
	add.s64 	%rd35, %rd2, %rd34;
	ld.global.f32 	%f53, [%rd35];
	mad.lo.s32 	%r31, %r39, %r18, %r1;
	mul.wide.s32 	%rd36, %r31, 4;
	add.s64 	%rd37, %rd1, %rd36;
	ld.global.f32 	%f54, [%rd37];
	fma.rn.f32 	%f55, %f53, %f54, %f67;
	cvt.u64.u32 	%rd38, %r3;
	cvt.u64.u32 	%rd39, %r39;
	add.s64 	%rd40, %rd39, %rd38;
	shl.b64 	%rd41, %rd40, 2;
	add.s64 	%rd42, %rd2, %rd41;
	ld.global.f32 	%f56, [%rd42+4];
	mul.wide.s32 	%rd43, %r18, 4;
	add.s64 	%rd44, %rd37, %rd43;
	ld.global.f32 	%f57, [%rd44];
	fma.rn.f32 	%f67, %f56, %f57, %f55;
	add.s32 	%r39, %r39, 2;
$L__BB0_11:
	and.b32  	%r32, %r19, 1;
	setp.eq.b32 	%p11, %r32, 1;
	not.pred 	%p12, %p11;
	@%p12 bra 	$L__BB0_13;
	add.s32 	%r33, %r39, %r3;
	mul.wide.u32 	%rd45, %r33, 4;
	add.s64 	%rd46, %rd2, %rd45;
	ld.global.f32 	%f58, [%rd46];
	mad.lo.s32 	%r34, %r39, %r18, %r1;
	mul.wide.s32 	%rd47, %r34, 4;
	add.s64 	%rd48, %rd1, %rd47;
	ld.global.f32 	%f59, [%rd48];
	fma.rn.f32 	%f67, %f58, %f59, %f67;
$L__BB0_13:
	mad.lo.s32 	%r35, %r2, %r18, %r1;
	cvta.to.global.u64 	%rd49, %rd6;
	mul.wide.u32 	%rd50, %r35, 4;
	add.s64 	%rd51, %rd49, %rd50;
	st.global.f32 	[%rd51], %f67;
$L__BB0_14:
	ret;

}


// ===== COMPILED SASS (sm_100) =====

	.target	sm_100

	.elftype	@"ET_EXEC"


//--------------------- .note.nv.tkinfo           --------------------------
	.section	.note.nv.tkinfo,"",@"SHT_NOTE"
	.sectionflags	@"SHF_NOTE_NV_TKINFO"
	.tkinfo
        /*0018*/ 	.word	0x00000002
        /*0030*/ 	.string	""
        /*0030*/ 	.string	"ptxas"
        /*0030*/ 	.string	"Cuda compilation tools, release 13.0, V13.0.88"
        /*0030*/ 	.string	"Build cuda_13.0.r13.0/compiler.36424714_0"
        /*0030*/ 	.string	"-arch sm_100 -m 64 "



//--------------------- .note.nv.cuinfo           --------------------------
	.section	.note.nv.cuinfo,"",@"SHT_NOTE"
	.sectionflags	@"SHF_NOTE_NV_CUINFO"
        /*0018*/ 	.short	0x0002
        /*001a*/ 	.short	0x0064
        /*001c*/ 	.short	0x0082
	.zero		2


//--------------------- .nv.info                  --------------------------
	.section	.nv.info,"",@"SHT_CUDA_INFO"
	.align	4


	//----- nvinfo : EIATTR_REGCOUNT
	.align		4
        /*0000*/ 	.byte	0x04, 0x2f
        /*0002*/ 	.short	(.L_1 - .L_0)
	.align		4
.L_0:
        /*0004*/ 	.word	index@(_Z8mykerneliiPKfS0_Pf)
        /*0008*/ 	.word	0x00000020


	//----- nvinfo : EIATTR_FRAME_SIZE
	.align		4
.L_1:
        /*000c*/ 	.byte	0x04, 0x11
        /*000e*/ 	.short	(.L_3 - .L_2)
	.align		4
.L_2:
        /*0010*/ 	.word	index@(_Z8mykerneliiPKfS0_Pf)
        /*0014*/ 	.word	0x00000000


	//----- nvinfo : EIATTR_MIN_STACK_SIZE
	.align		4
.L_3:
        /*0018*/ 	.byte	0x04, 0x12
        /*001a*/ 	.short	(.L_5 - .L_4)
	.align		4
.L_4:
        /*001c*/ 	.word	index@(_Z8mykerneliiPKfS0_Pf)
        /*0020*/ 	.word	0x00000000
.L_5:


//--------------------- .nv.compat                --------------------------
	.section	.nv.compat,"",@"SHT_CUDA_COMPAT_INFO"
	.align	4
        /*0000*/ 	.byte	0x02, 0x09, 0x00, 0x00, 0x02, 0x02, 0x01, 0x00, 0x02, 0x05, 0x05, 0x00, 0x03, 0x07, 0x01, 0x01
        /*0010*/ 	.byte	0x02, 0x03, 0x00, 0x00, 0x02, 0x06, 0x01, 0x00, 0x04, 0x0b, 0x08, 0x00, 0x09, 0x00, 0x00, 0x00
        /*0020*/ 	.byte	0x00, 0x00, 0x00, 0x00


//--------------------- .nv.info._Z8mykerneliiPKfS0_Pf --------------------------
	.section	.nv.info._Z8mykerneliiPKfS0_Pf,"",@"SHT_CUDA_INFO"
	.sectionflags	@""
	.align	4


	//----- nvinfo : EIATTR_CUDA_API_VERSION
	.align		4
        /*0000*/ 	.byte	0x04, 0x37
        /*0002*/ 	.short	(.L_7 - .L_6)
.L_6:
        /*0004*/ 	.word	0x00000082


	//----- nvinfo : EIATTR_KPARAM_INFO
	.align		4
.L_7:
        /*0008*/ 	.byte	0x04, 0x17
        /*000a*/ 	.short	(.L_9 - .L_8)
.L_8:
        /*000c*/ 	.word	0x00000000
        /*0010*/ 	.short	0x0004
        /*0012*/ 	.short	0x0018
        /*0014*/ 	.byte	0x00, 0xf5, 0x21, 0x00


	//----- nvinfo : EIATTR_KPARAM_INFO
	.align		4
.L_9:
        /*0018*/ 	.byte	0x04, 0x17
        /*001a*/ 	.short	(.L_11 - .L_10)
.L_10:
        /*001c*/ 	.word	0x00000000
        /*0020*/ 	.short	0x0003
        /*0022*/ 	.short	0x0010
        /*0024*/ 	.byte	0x00, 0xf5, 0x21, 0x00


	//----- nvinfo : EIATTR_KPARAM_INFO
	.align		4
.L_11:
        /*0028*/ 	.byte	0x04, 0x17
        /*002a*/ 	.short	(.L_13 - .L_12)
.L_12:
        /*002c*/ 	.word	0x00000000
        /*0030*/ 	.short	0x0002
        /*0032*/ 	.short	0x0008
        /*0034*/ 	.byte	0x00, 0xf5, 0x21, 0x00


	//----- nvinfo : EIATTR_KPARAM_INFO
	.align		4
.L_13:
        /*0038*/ 	.byte	0x04, 0x17
        /*003a*/ 	.short	(.L_15 - .L_14)
.L_14:
        /*003c*/ 	.word	0x00000000
        /*0040*/ 	.short	0x0001
        /*0042*/ 	.short	0x0004
        /*0044*/ 	.byte	0x00, 0xf0, 0x11, 0x00


	//----- nvinfo : EIATTR_KPARAM_INFO
	.align		4
.L_15:
        /*0048*/ 	.byte	0x04, 0x17
        /*004a*/ 	.short	(.L_17 - .L_16)
.L_16:
        /*004c*/ 	.word	0x00000000
        /*0050*/ 	.short	0x0000
        /*0052*/ 	.short	0x0000
        /*0054*/ 	.byte	0x00, 0xf0, 0x11, 0x00


	//----- nvinfo : EIATTR_SPARSE_MMA_MASK
	.align		4
.L_17:
        /*0058*/ 	.byte	0x03, 0x50
        /*005a*/ 	.short	0x0000


	//----- nvinfo : EIATTR_MAXREG_COUNT
	.align		4
        /*005c*/ 	.byte	0x03, 0x1b
        /*005e*/ 	.short	0x00ff


	//----- nvinfo : EIATTR_MERCURY_ISA_VERSION
	.align		4
        /*0060*/ 	.byte	0x03, 0x5f
        /*0062*/ 	.short	0x0101


	//----- nvinfo : EIATTR_VRC_CTA_INIT_COUNT
	.align		4
        /*0064*/ 	.byte	0x02, 0x4a
	.zero		1
	.zero		1


	//----- nvinfo : EIATTR_EXIT_INSTR_OFFSETS
	.align		4
        /*0068*/ 	.byte	0x04, 0x1c
        /*006a*/ 	.short	(.L_19 - .L_18)


	//   ....[0]....
.L_18:
        /*006c*/ 	.word	0x000000d0


	//   ....[1]....
        /*0070*/ 	.word	0x000008f0


	//----- nvinfo : EIATTR_CBANK_PARAM_SIZE
	.align		4
.L_19:
        /*0074*/ 	.byte	0x03, 0x19
        /*0076*/ 	.short	0x0020


	//----- nvinfo : EIATTR_PARAM_CBANK
	.align		4
        /*0078*/ 	.byte	0x04, 0x0a
        /*007a*/ 	.short	(.L_21 - .L_20)
	.align		4
.L_20:
        /*007c*/ 	.word	index@(.nv.constant0._Z8mykerneliiPKfS0_Pf)
        /*0080*/ 	.short	0x0380
        /*0082*/ 	.short	0x0020


	//----- nvinfo : EIATTR_SW_WAR
	.align		4
.L_21:
        /*0084*/ 	.byte	0x04, 0x36
        /*0086*/ 	.short	(.L_23 - .L_22)
.L_22:
        /*0088*/ 	.word	0x00000008
.L_23:


//--------------------- .nv.callgraph             --------------------------
	.section	.nv.callgraph,"",@"SHT_CUDA_CALLGRAPH"
	.align	4
	.sectionentsize	8
	.align		4
        /*0000*/ 	.word	0x00000000
	.align		4
        /*0004*/ 	.word	0xffffffff
	.align		4
        /*0008*/ 	.word	0x00000000
	.align		4
        /*000c*/ 	.word	0xfffffffe
	.align		4
        /*0010*/ 	.word	0x00000000
	.align		4
        /*0014*/ 	.word	0xfffffffd
	.align		4
        /*0018*/ 	.word	0x00000000
	.align		4
        /*001c*/ 	.word	0xfffffffc


//--------------------- .text._Z8mykerneliiPKfS0_Pf --------------------------
	.section	.text._Z8mykerneliiPKfS0_Pf,"ax",@progbits
	.align	128
        .global         _Z8mykerneliiPKfS0_Pf
        .type           _Z8mykerneliiPKfS0_Pf,@function
        .size           _Z8mykerneliiPKfS0_Pf,(.L_x_5 - _Z8mykerneliiPKfS0_Pf)
        .other          _Z8mykerneliiPKfS0_Pf,@"STO_CUDA_ENTRY STV_DEFAULT"
_Z8mykerneliiPKfS0_Pf:
.text._Z8mykerneliiPKfS0_Pf:
[----:B------:R-:W-:Y:S01]  /*0000*/  LDC R1, c[0x0][0x37c] ;  /* 0x0000df00ff017b82 */ /* 0x000fe20000000800 */
[----:B------:R-:W0:Y:S07]  /*0010*/  S2R R0, SR_TID.X ;  /* 0x0000000000007919 */ /* 0x000e2e0000002100 */
[----:B------:R-:W0:Y:S01]  /*0020*/  LDC R3, c[0x0][0x360] ;  /* 0x0000d800ff037b82 */ /* 0x000e220000000800 */
[----:B------:R-:W1:Y:S07]  /*0030*/  S2R R19, SR_TID.Y ;  /* 0x0000000000137919 */ /* 0x000e6e0000002200 */
[----:B------:R-:W0:Y:S08]  /*0040*/  S2UR UR4, SR_CTAID.X ;  /* 0x00000000000479c3 */ /* 0x000e300000002500 */
[----:B------:R-:W1:Y:S08]  /*0050*/  S2UR UR5, SR_CTAID.Y ;  /* 0x00000000000579c3 */ /* 0x000e700000002600 */
[----:B------:R-:W1:Y:S08]  /*0060*/  LDC R2, c[0x0][0x364] ;  /* 0x0000d900ff027b82 */ /* 0x000e700000000800 */
[----:B------:R-:W2:Y:S01]  /*0070*/  LDC R17, c[0x0][0x380] ;  /* 0x0000e000ff117b82 */ /* 0x000ea20000000800 */
[----:B0-----:R-:W-:-:S02]  /*0080*/  IMAD R0, R3, UR4, R0 ;  /* 0x0000000403007c24 */ /* 0x001fc4000f8e0200 */
[----:B-1----:R-:W-:-:S05]  /*0090*/  IMAD R19, R2, UR5, R19 ;  /* 0x0000000502137c24 */ /* 0x002fca000f8e0213 */
[----:B------:R-:W-:-:S04]  /*00a0*/  VIMNMX R2, PT, PT, R0, R19, !PT ;  /* 0x0000001300027248 */ /* 0x000fc80007fe0100 */
[----:B--2---:R-:W-:-:S04]  /*00b0*/  ISETP.GE.AND P0, PT, R2, R17, PT ;  /* 0x000000110200720c */ /* 0x004fc80003f06270 */
[----:B------:R-:W-:-:S13]  /*00c0*/  ISETP.GT.OR P0, PT, R19, R0, P0 ;  /* 0x000000001300720c */ /* 0x000fda0000704670 */
[----:B------:R-:W-:Y:S05]  /*00d0*/  @P0 EXIT ;  /* 0x000000000000094d */ /* 0x000fea0003800000 */
[----:B------:R-:W0:Y:S01]  /*00e0*/  LDC R16, c[0x0][0x384] ;  /* 0x0000e100ff107b82 */ /* 0x000e220000000800 */
[----:B------:R-:W1:Y:S01]  /*00f0*/  LDCU.64 UR4, c[0x0][0x358] ;  /* 0x00006b00ff0477ac */ /* 0x000e620008000a00 */
[----:B------:R-:W-:Y:S01]  /*0100*/  HFMA2 R24, -RZ, RZ, 0, 0 ;  /* 0x00000000ff187431 */ /* 0x000fe200000001ff */
[----:B0-----:R-:W-:-:S13]  /*0110*/  ISETP.GE.AND P0, PT, R16, 0x1, PT ;  /* 0x000000011000780c */ /* 0x001fda0003f06270 */
[----:B-1----:R-:W-:Y:S05]  /*0120*/  @!P0 BRA `(.L_x_0) ;  /* 0x0000000400e08947 */ /* 0x002fea0003800000 */
[C---:B------:R-:W-:Y:S01]  /*0130*/  ISETP.GE.U32.AND P1, PT, R16.reuse, 0x8, PT ;  /* 0x000000081000780c */ /* 0x040fe20003f26070 */
[----:B------:R-:W-:Y:S01]  /*0140*/  IMAD R20, R19, R16, RZ ;  /* 0x0000001013147224 */ /* 0x000fe200078e02ff */
[----:B------:R-:W-:Y:S02]  /*0150*/  LOP3.LUT R27, R16, 0x7, RZ, 0xc0, !PT ;  /* 0x00000007101b7812 */ /* 0x000fe400078ec0ff */
[----:B------:R-:W-:Y:S02]  /*0160*/  MOV R24, RZ ;  /* 0x000000ff00187202 */ /* 0x000fe40000000f00 */
[----:B------:R-:W-:Y:S02]  /*0170*/  ISETP.NE.AND P0, PT, R27, RZ, PT ;  /* 0x000000ff1b00720c */ /* 0x000fe40003f05270 */
[----:B------:R-:W-:-:S05]  /*0180*/  MOV R21, RZ ;  /* 0x000000ff00157202 */ /* 0x000fca0000000f00 */
[----:B------:R-:W-:Y:S06]  /*0190*/  @!P1 BRA `(.L_x_1) ;  /* 0x0000000000c49947 */ /* 0x000fec0003800000 */
[----:B------:R-:W0:Y:S01]  /*01a0*/  LDC.64 R2, c[0x0][0x388] ;  /* 0x0000e200ff027b82 */ /* 0x000e220000000a00 */
[----:B------:R-:W-:Y:S02]  /*01b0*/  LOP3.LUT R21, R16, 0x7ffffff8, RZ, 0xc0, !PT ;  /* 0x7ffffff810157812 */ /* 0x000fe400078ec0ff */
[----:B------:R-:W-:Y:S02]  /*01c0*/  MOV R24, RZ ;  /* 0x000000ff00187202 */ /* 0x000fe40000000f00 */
[----:B------:R-:W-:Y:S02]  /*01d0*/  MOV R18, R0 ;  /* 0x0000000000127202 */ /* 0x000fe40000000f00 */
[----:B------:R-:W-:Y:S01]  /*01e0*/  IADD3 R22, PT, PT, -R21, RZ, RZ ;  /* 0x000000ff15167210 */ /* 0x000fe20007ffe1ff */
[----:B0-----:R-:W-:-:S03]  /*01f0*/  IMAD.WIDE.U32 R2, R20, 0x4, R2 ;  /* 0x0000000414027825 */ /* 0x001fc600078e0002 */
[----:B------:R-:W-:-:S04]  /*0200*/  IADD3 R4, P1, PT, R2, 0x10, RZ ;  /* 0x0000001002047810 */ /* 0x000fc80007f3e0ff */
[----:B------:R-:W-:-:S09]  /*0210*/  IADD3.X R5, PT, PT, RZ, R3, RZ, P1, !PT ;  /* 0x00000003ff057210 */ /* 0x000fd20000ffe4ff */
.L_x_2:
[----:B------:R-:W0:Y:S01]  /*0220*/  LDC.64 R14, c[0x0][0x390] ;  /* 0x0000e400ff0e7b82 */ /* 0x000e220000000a00 */
[----:B------:R-:W-:Y:S02]  /*0230*/  MOV R2, R4 ;  /* 0x0000000400027202 */ /* 0x000fe40000000f00 */
[----:B------:R-:W-:-:S05]  /*0240*/  MOV R3, R5 ;  /* 0x0000000500037202 */ /* 0x000fca0000000f00 */
[----:B------:R-:W2:Y:S04]  /*0250*/  LDG.E R25, desc[UR4][R2.64+-0x10] ;  /* 0xfffff00402197981 */ /* 0x000ea8000c1e1900 */
[----:B------:R-:W3:Y:S04]  /*0260*/  LDG.E R23, desc[UR4][R2.64+-0xc] ;  /* 0xfffff40402177981 */ /* 0x000ee8000c1e1900 */
[----:B------:R-:W4:Y:S04]  /*0270*/  LDG.E R29, desc[UR4][R2.64+-0x8] ;  /* 0xfffff804021d7981 */ /* 0x000f28000c1e1900 */
[----:B------:R-:W5:Y:S01]  /*0280*/  LDG.E R28, desc[UR4][R2.64+-0x4] ;  /* 0xfffffc04021c7981 */ /* 0x000f62000c1e1900 */
[----:B0-----:R-:W-:-:S05]  /*0290*/  IMAD.WIDE R14, R18, 0x4, R14 ;  /* 0x00000004120e7825 */ /* 0x001fca00078e020e */
[----:B------:R0:W2:Y:S01]  /*02a0*/  LDG.E R26, desc[UR4][R14.64] ;  /* 0x000000040e1a7981 */ /* 0x0000a2000c1e1900 */
[----:B------:R-:W-:-:S04]  /*02b0*/  IMAD.WIDE R12, R17, 0x4, R14 ;  /* 0x00000004110c7825 */ /* 0x000fc800078e020e */
[C---:B------:R-:W-:Y:S02]  /*02c0*/  IMAD.WIDE R4, R17.reuse, 0x4, R12 ;  /* 0x0000000411047825 */ /* 0x040fe400078e020c */
[----:B------:R-:W3:Y:S02]  /*02d0*/  LDG.E R12, desc[UR4][R12.64] ;  /* 0x000000040c0c7981 */ /* 0x000ee4000c1e1900 */
[C---:B------:R-:W-:Y:S02]  /*02e0*/  IMAD.WIDE R8, R17.reuse, 0x4, R4 ;  /* 0x0000000411087825 */ /* 0x040fe400078e0204 */
[----:B------:R-:W4:Y:S02]  /*02f0*/  LDG.E R4, desc[UR4][R4.64] ;  /* 0x0000000404047981 */ /* 0x000f24000c1e1900 */
[C---:B------:R-:W-:Y:S02]  /*0300*/  IMAD.WIDE R6, R17.reuse, 0x4, R8 ;  /* 0x0000000411067825 */ /* 0x040fe400078e0208 */
[----:B------:R-:W5:Y:S02]  /*0310*/  LDG.E R8, desc[UR4][R8.64] ;  /* 0x0000000408087981 */ /* 0x000f64000c1e1900 */
[----:B------:R-:W-:-:S02]  /*0320*/  IMAD.WIDE R10, R17, 0x4, R6 ;  /* 0x00000004110a7825 */ /* 0x000fc400078e0206 */
[----:B------:R-:W5:Y:S04]  /*0330*/  LDG.E R5, desc[UR4][R2.64] ;  /* 0x0000000402057981 */ /* 0x000f68000c1e1900 */
[----:B------:R-:W5:Y:S01]  /*0340*/  LDG.E R6, desc[UR4][R6.64] ;  /* 0x0000000406067981 */ /* 0x000f62000c1e1900 */
[----:B0-----:R-:W-:-:S03]  /*0350*/  IMAD.WIDE R14, R17, 0x4, R10 ;  /* 0x00000004110e7825 */ /* 0x001fc600078e020a */
[----:B------:R-:W5:Y:S04]  /*0360*/  LDG.E R10, desc[UR4][R10.64] ;  /* 0x000000040a0a7981 */ /* 0x000f68000c1e1900 */
[----:B------:R-:W5:Y:S04]  /*0370*/  LDG.E R13, desc[UR4][R14.64] ;  /* 0x000000040e0d7981 */ /* 0x000f68000c1e1900 */
[----:B------:R-:W5:Y:S04]  /*0380*/  LDG.E R7, desc[UR4][R2.64+0x4] ;  /* 0x0000040402077981 */ /* 0x000f68000c1e1900 */
[----:B------:R-:W5:Y:S01]  /*0390*/  LDG.E R9, desc[UR4][R2.64+0xc] ;  /* 0x00000c0402097981 */ /* 0x000f62000c1e1900 */
[----:B--2---:R-:W-:Y:S01]  /*03a0*/  FFMA R26, R25, R26, R24 ;  /* 0x0000001a191a7223 */ /* 0x004fe20000000018 */
[----:B------:R-:W-:-:S02]  /*03b0*/  IMAD.WIDE R24, R17, 0x4, R14 ;  /* 0x0000000411187825 */ /* 0x000fc400078e020e */
[----:B------:R-:W2:Y:S04]  /*03c0*/  LDG.E R14, desc[UR4][R2.64+0x8] ;  /* 0x00000804020e7981 */ /* 0x000ea8000c1e1900 */
[----:B------:R-:W2:Y:S01]  /*03d0*/  LDG.E R24, desc[UR4][R24.64] ;  /* 0x0000000418187981 */ /* 0x000ea2000c1e1900 */
[----:B---3--:R-:W-:Y:S01]  /*03e0*/  FFMA R12, R23, R12, R26 ;  /* 0x0000000c170c7223 */ /* 0x008fe2000000001a */
[----:B------:R-:W-:-:S03]  /*03f0*/  IADD3 R22, PT, PT, R22, 0x8, RZ ;  /* 0x0000000816167810 */ /* 0x000fc60007ffe0ff */
[----:B----4-:R-:W-:Y:S01]  /*0400*/  FFMA R29, R29, R4, R12 ;  /* 0x000000041d1d7223 */ /* 0x010fe2000000000c */
[----:B------:R-:W-:-:S03]  /*0410*/  ISETP.NE.AND P1, PT, R22, RZ, PT ;  /* 0x000000ff1600720c */ /* 0x000fc60003f25270 */
[----:B-----5:R-:W-:Y:S01]  /*0420*/  FFMA R8, R28, R8, R29 ;  /* 0x000000081c087223 */ /* 0x020fe2000000001d */
[----:B------:R-:W-:-:S03]  /*0430*/  IADD3 R4, P2, PT, R2, 0x20, RZ ;  /* 0x0000002002047810 */ /* 0x000fc60007f5e0ff */
[----:B------:R-:W-:Y:S01]  /*0440*/  FFMA R6, R5, R6, R8 ;  /* 0x0000000605067223 */ /* 0x000fe20000000008 */
[----:B------:R-:W-:Y:S02]  /*0450*/  IADD3.X R5, PT, PT, RZ, R3, RZ, P2, !PT ;  /* 0x00000003ff057210 */ /* 0x000fe400017fe4ff */
[----:B------:R-:W-:Y:S01]  /*0460*/  LEA R18, R17, R18, 0x3 ;  /* 0x0000001211127211 */ /* 0x000fe200078e18ff */
[----:B------:R-:W-:-:S04]  /*0470*/  FFMA R7, R7, R10, R6 ;  /* 0x0000000a07077223 */ /* 0x000fc80000000006 */
[----:B--2---:R-:W-:-:S04]  /*0480*/  FFMA R14, R14, R13, R7 ;  /* 0x0000000d0e0e7223 */ /* 0x004fc80000000007 */
[----:B------:R-:W-:Y:S01]  /*0490*/  FFMA R24, R9, R24, R14 ;  /* 0x0000001809187223 */ /* 0x000fe2000000000e */
[----:B------:R-:W-:Y:S06]  /*04a0*/  @P1 BRA `(.L_x_2) ;  /* 0xfffffffc005c1947 */ /* 0x000fec000383ffff */
.L_x_1:
[----:B------:R-:W-:Y:S05]  /*04b0*/  @!P0 BRA `(.L_x_0) ;  /* 0x0000000000fc8947 */ /* 0x000fea0003800000 */
[----:B------:R-:W-:Y:S02]  /*04c0*/  ISETP.GE.U32.AND P1, PT, R27, 0x4, PT ;  /* 0x000000041b00780c */ /* 0x000fe40003f26070 */
[----:B------:R-:W-:-:S04]  /*04d0*/  LOP3.LUT R14, R16, 0x3, RZ, 0xc0, !PT ;  /* 0x00000003100e7812 */ /* 0x000fc800078ec0ff */
[----:B------:R-:W-:-:S07]  /*04e0*/  ISETP.NE.AND P0, PT, R14, RZ, PT ;  /* 0x000000ff0e00720c */ /* 0x000fce0003f05270 */
[----:B------:R-:W-:Y:S06]  /*04f0*/  @!P1 BRA `(.L_x_3) ;  /* 0x00000000006c9947 */ /* 0x000fec0003800000 */
[----:B------:R-:W0:Y:S01]  /*0500*/  LDC.64 R4, c[0x0][0x390] ;  /* 0x0000e400ff047b82 */ /* 0x000e220000000a00 */
[----:B------:R-:W1:Y:S01]  /*0510*/  LDCU.64 UR6, c[0x0][0x388] ;  /* 0x00007100ff0677ac */ /* 0x000e620008000a00 */
[----:B------:R-:W-:Y:S01]  /*0520*/  IMAD R7, R21, R17, R0 ;  /* 0x0000001115077224 */ /* 0x000fe200078e0200 */
[CC--:B------:R-:W-:Y:S02]  /*0530*/  IADD3 R3, PT, PT, R20.reuse, R21.reuse, RZ ;  /* 0x0000001514037210 */ /* 0x0c0fe40007ffe0ff */
[----:B------:R-:W-:-:S03]  /*0540*/  IADD3 R8, P1, PT, R20, R21, RZ ;  /* 0x0000001514087210 */ /* 0x000fc60007f3e0ff */
[----:B------:R-:W2:Y:S01]  /*0550*/  LDC.64 R12, c[0x0][0x388] ;  /* 0x0000e200ff0c7b82 */ /* 0x000ea20000000a00 */
[----:B0-----:R-:W-:-:S04]  /*0560*/  IMAD.WIDE R4, R7, 0x4, R4 ;  /* 0x0000000407047825 */ /* 0x001fc800078e0204 */
[----:B------:R-:W-:Y:S02]  /*0570*/  IMAD.WIDE R6, R17, 0x4, R4 ;  /* 0x0000000411067825 */ /* 0x000fe400078e0204 */
[----:B------:R-:W3:Y:S02]  /*0580*/  LDG.E R4, desc[UR4][R4.64] ;  /* 0x0000000404047981 */ /* 0x000ee4000c1e1900 */
[----:B--2---:R-:W-:Y:S01]  /*0590*/  IMAD.WIDE.U32 R12, R3, 0x4, R12 ;  /* 0x00000004030c7825 */ /* 0x004fe200078e000c */
[----:B------:R-:W-:Y:S02]  /*05a0*/  IADD3.X R3, PT, PT, RZ, RZ, RZ, P1, !PT ;  /* 0x000000ffff037210 */ /* 0x000fe40000ffe4ff */
[----:B-1----:R-:W-:-:S03]  /*05b0*/  LEA R2, P1, R8, UR6, 0x2 ;  /* 0x0000000608027c11 */ /* 0x002fc6000f8210ff */
[----:B------:R-:W3:Y:S01]  /*05c0*/  LDG.E R13, desc[UR4][R12.64] ;  /* 0x000000040c0d7981 */ /* 0x000ee2000c1e1900 */
[----:B------:R-:W-:Y:S01]  /*05d0*/  LEA.HI.X R3, R8, UR7, R3, 0x2, P1 ;  /* 0x0000000708037c11 */ /* 0x000fe200088f1403 */
[C---:B------:R-:W-:Y:S02]  /*05e0*/  IMAD.WIDE R8, R17.reuse, 0x4, R6 ;  /* 0x0000000411087825 */ /* 0x040fe400078e0206 */
[----:B------:R-:W2:Y:S04]  /*05f0*/  LDG.E R6, desc[UR4][R6.64] ;  /* 0x0000000406067981 */ /* 0x000ea8000c1e1900 */
[----:B------:R-:W2:Y:S01]  /*0600*/  LDG.E R15, desc[UR4][R2.64+0x4] ;  /* 0x00000404020f7981 */ /* 0x000ea2000c1e1900 */
[----:B------:R-:W-:-:S03]  /*0610*/  IMAD.WIDE R10, R17, 0x4, R8 ;  /* 0x00000004110a7825 */ /* 0x000fc600078e0208 */
[----:B------:R-:W4:Y:S04]  /*0620*/  LDG.E R22, desc[UR4][R8.64] ;  /* 0x0000000408167981 */ /* 0x000f28000c1e1900 */
[----:B------:R-:W4:Y:S04]  /*0630*/  LDG.E R18, desc[UR4][R2.64+0x8] ;  /* 0x0000080402127981 */ /* 0x000f28000c1e1900 */
[----:B------:R-:W5:Y:S04]  /*0640*/  LDG.E R26, desc[UR4][R2.64+0xc] ;  /* 0x00000c04021a7981 */ /* 0x000f68000c1e1900 */
[----:B------:R-:W5:Y:S01]  /*0650*/  LDG.E R10, desc[UR4][R10.64] ;  /* 0x000000040a0a7981 */ /* 0x000f62000c1e1900 */
[----:B------:R-:W-:Y:S01]  /*0660*/  IADD3 R21, PT, PT, R21, 0x4, RZ ;  /* 0x0000000415157810 */ /* 0x000fe20007ffe0ff */
[----:B---3--:R-:W-:-:S04]  /*0670*/  FFMA R24, R13, R4, R24 ;  /* 0x000000040d187223 */ /* 0x008fc80000000018 */
[----:B--2---:R-:W-:-:S04]  /*0680*/  FFMA R15, R15, R6, R24 ;  /* 0x000000060f0f7223 */ /* 0x004fc80000000018 */
[----:B----4-:R-:W-:-:S04]  /*0690*/  FFMA R15, R18, R22, R15 ;  /* 0x00000016120f7223 */ /* 0x010fc8000000000f */
[----:B-----5:R-:W-:-:S07]  /*06a0*/  FFMA R24, R26, R10, R15 ;  /* 0x0000000a1a187223 */ /* 0x020fce000000000f */
.L_x_3:
[----:B------:R-:W-:Y:S05]  /*06b0*/  @!P0 BRA `(.L_x_0) ;  /* 0x00000000007c8947 */ /* 0x000fea0003800000 */
[----:B------:R-:W-:Y:S02]  /*06c0*/  ISETP.NE.AND P1, PT, R14, 0x1, PT ;  /* 0x000000010e00780c */ /* 0x000fe40003f25270 */
[----:B------:R-:W-:-:S04]  /*06d0*/  LOP3.LUT R16, R16, 0x1, RZ, 0xc0, !PT ;  /* 0x0000000110107812 */ /* 0x000fc800078ec0ff */
[----:B------:R-:W-:-:S07]  /*06e0*/  ISETP.NE.U32.AND P0, PT, R16, 0x1, PT ;  /* 0x000000011000780c */ /* 0x000fce0003f05070 */
[----:B------:R-:W0:Y:S01]  /*06f0*/  @P1 LDC.64 R10, c[0x0][0x388] ;  /* 0x0000e200ff0a1b82 */ /* 0x000e220000000a00 */
[CC--:B------:R-:W-:Y:S02]  /*0700*/  @P1 IADD3 R13, PT, PT, R20.reuse, R21.reuse, RZ ;  /* 0x00000015140d1210 */ /* 0x0c0fe40007ffe0ff */
[----:B------:R-:W-:-:S04]  /*0710*/  @P1 IADD3 R12, P2, PT, R20, R21, RZ ;  /* 0x00000015140c1210 */ /* 0x000fc80007f5e0ff */
[----:B------:R-:W-:Y:S01]  /*0720*/  @P1 IADD3.X R14, PT, PT, RZ, RZ, RZ, P2, !PT ;  /* 0x000000ffff0e1210 */ /* 0x000fe200017fe4ff */
[----:B------:R-:W1:Y:S08]  /*0730*/  @P1 LDC.64 R8, c[0x0][0x390] ;  /* 0x0000e400ff081b82 */ /* 0x000e700000000a00 */
[----:B------:R-:W2:Y:S08]  /*0740*/  @P1 LDC.64 R6, c[0x0][0x388] ;  /* 0x0000e200ff061b82 */ /* 0x000eb00000000a00 */
[----:B------:R-:W3:Y:S01]  /*0750*/  @!P0 LDC.64 R4, c[0x0][0x388] ;  /* 0x0000e200ff048b82 */ /* 0x000ee20000000a00 */
[----:B0-----:R-:W-:-:S04]  /*0760*/  @P1 IMAD.WIDE.U32 R10, R13, 0x4, R10 ;  /* 0x000000040d0a1825 */ /* 0x001fc800078e000a */
[C---:B------:R-:W-:Y:S01]  /*0770*/  @P1 IMAD R13, R21.reuse, R17, R0 ;  /* 0x00000011150d1224 */ /* 0x040fe200078e0200 */
[----:B------:R-:W-:Y:S01]  /*0780*/  @P1 IADD3 R21, PT, PT, R21, 0x2, RZ ;  /* 0x0000000215151810 */ /* 0x000fe20007ffe0ff */
[----:B------:R-:W4:Y:S01]  /*0790*/  @P1 LDG.E R11, desc[UR4][R10.64] ;  /* 0x000000040a0b1981 */ /* 0x000f22000c1e1900 */
[----:B------:R-:W0:Y:S01]  /*07a0*/  @!P0 LDC.64 R2, c[0x0][0x390] ;  /* 0x0000e400ff028b82 */ /* 0x000e220000000a00 */
[----:B-1----:R-:W-:Y:S01]  /*07b0*/  @P1 IMAD.WIDE R8, R13, 0x4, R8 ;  /* 0x000000040d081825 */ /* 0x002fe200078e0208 */
[----:B------:R-:W-:Y:S02]  /*07c0*/  @!P0 IADD3 R15, PT, PT, R20, R21, RZ ;  /* 0x00000015140f8210 */ /* 0x000fe40007ffe0ff */
[----:B--2---:R-:W-:Y:S01]  /*07d0*/  @P1 LEA R6, P2, R12, R6, 0x2 ;  /* 0x000000060c061211 */ /* 0x004fe200078410ff */
[----:B------:R-:W-:-:S03]  /*07e0*/  @!P0 IMAD R21, R21, R17, R0 ;  /* 0x0000001115158224 */ /* 0x000fc600078e0200 */
[----:B------:R-:W-:Y:S01]  /*07f0*/  @P1 LEA.HI.X R7, R12, R7, R14, 0x2, P2 ;  /* 0x000000070c071211 */ /* 0x000fe200010f140e */
[----:B------:R-:W-:Y:S01]  /*0800*/  @P1 IMAD.WIDE R12, R17, 0x4, R8 ;  /* 0x00000004110c1825 */ /* 0x000fe200078e0208 */
[----:B------:R-:W4:Y:S03]  /*0810*/  @P1 LDG.E R14, desc[UR4][R8.64] ;  /* 0x00000004080e1981 */ /* 0x000f26000c1e1900 */
[----:B---3--:R-:W-:Y:S01]  /*0820*/  @!P0 IMAD.WIDE.U32 R4, R15, 0x4, R4 ;  /* 0x000000040f048825 */ /* 0x008fe200078e0004 */
[----:B------:R-:W2:Y:S04]  /*0830*/  @P1 LDG.E R6, desc[UR4][R6.64+0x4] ;  /* 0x0000040406061981 */ /* 0x000ea8000c1e1900 */
[----:B------:R-:W2:Y:S01]  /*0840*/  @P1 LDG.E R12, desc[UR4][R12.64] ;  /* 0x000000040c0c1981 */ /* 0x000ea2000c1e1900 */
[----:B0-----:R-:W-:-:S03]  /*0850*/  @!P0 IMAD.WIDE R2, R21, 0x4, R2 ;  /* 0x0000000415028825 */ /* 0x001fc600078e0202 */
[----:B------:R-:W3:Y:S04]  /*0860*/  @!P0 LDG.E R5, desc[UR4][R4.64] ;  /* 0x0000000404058981 */ /* 0x000ee8000c1e1900 */
[----:B------:R-:W3:Y:S01]  /*0870*/  @!P0 LDG.E R2, desc[UR4][R2.64] ;  /* 0x0000000402028981 */ /* 0x000ee2000c1e1900 */
[----:B----4-:R-:W-:-:S04]  /*0880*/  @P1 FFMA R11, R11, R14, R24 ;  /* 0x0000000e0b0b1223 */ /* 0x010fc80000000018 */
[----:B--2---:R-:W-:-:S04]  /*0890*/  @P1 FFMA R24, R6, R12, R11 ;  /* 0x0000000c06181223 */ /* 0x004fc8000000000b */
[----:B---3--:R-:W-:-:S07]  /*08a0*/  @!P0 FFMA R24, R5, R2, R24 ;  /* 0x0000000205188223 */ /* 0x008fce0000000018 */
.L_x_0:
[----:B------:R-:W0:Y:S01]  /*08b0*/  LDC.64 R2, c[0x0][0x398] ;  /* 0x0000e600ff027b82 */ /* 0x000e220000000a00 */
[----:B------:R-:W-:-:S04]  /*08c0*/  IMAD R17, R19, R17, R0 ;  /* 0x0000001113117224 */ /* 0x000fc800078e0200 */
[----:B0-----:R-:W-:-:S05]  /*08d0*/  IMAD.WIDE.U32 R2, R17, 0x4, R2 ;  /* 0x0000000411027825 */ /* 0x001fca00078e0002 */
[----:B------:R-:W-:Y:S01]  /*08e0*/  STG.E desc[UR4][R2.64], R24 ;  /* 0x0000001802007986 */ /* 0x000fe2000c101904 */
[----:B------:R-:W-:Y:S05]  /*08f0*/  EXIT ;  /* 0x000000000000794d */ /* 0x000fea0003800000 */
.L_x_4:
[----:B------:R-:W-:-:S00]  /*0900*/  BRA `(.L_x_4) ;  /* 0xfffffffc00fc7947 */ /* 0x000fc0000383ffff */
[----:B------:R-:W-:-:S00]  /*0910*/  NOP ;  /* 0x0000000000007918 */ /* 0x000fc00000000000 */
        /* <DEDUP_REMOVED lines=14> */
.L_x_5:


//--------------------- .nv.shared.reserved.0     --------------------------
	.section	.nv.shared.reserved.0,"aw",@nobits
	.weak		__nv_reservedSMEM_offset_0_alias
	.size		__nv_reservedSMEM_offset_0_alias, 0, 64
	.other		__nv_reservedSMEM_offset_0_alias,@"STO_CUDA_RESERVED_SHARED STV_DEFAULT"
__nv_reservedSMEM_offset_0_alias:
	.zero		0
	.zero		64


//--------------------- .nv.constant0._Z8mykerneliiPKfS0_Pf --------------------------
	.section	.nv.constant0._Z8mykerneliiPKfS0_Pf,"a",@progbits
	.sectionflags	@""
	.align	4
.nv.constant0._Z8mykerneliiPKfS0_Pf:
	.zero		928


//--------------------- SYMBOLS --------------------------

	.type		.nv.reservedSmem.offset0,@object
	.size		.nv.reservedSmem.offset0,0x4
